//
// Generated by NVIDIA NVVM Compiler
//
// Compiler Build ID: CL-36424714
// Cuda compilation tools, release 13.0, V13.0.88
// Based on NVVM 20.0.0
//

.version 9.0
.target sm_100
.address_size 64

	// .globl	_Z6inpolyiPKfS0_iPb

.visible .entry _Z6inpolyiPKfS0_iPb(
	.param .u32 _Z6inpolyiPKfS0_iPb_param_0,
	.param .u64 .ptr .align 1 _Z6inpolyiPKfS0_iPb_param_1,
	.param .u64 .ptr .align 1 _Z6inpolyiPKfS0_iPb_param_2,
	.param .u32 _Z6inpolyiPKfS0_iPb_param_3,
	.param .u64 .ptr .align 1 _Z6inpolyiPKfS0_iPb_param_4
)
{
	.reg .pred 	%p<32>;
	.reg .b16 	%rs<35>;
	.reg .b32 	%r<45>;
	.reg .b32 	%f<50>;
	.reg .b64 	%rd<34>;

	ld.param.u32 	%r24, [_Z6inpolyiPKfS0_iPb_param_0];
	ld.param.u64 	%rd16, [_Z6inpolyiPKfS0_iPb_param_1];
	ld.param.u64 	%rd17, [_Z6inpolyiPKfS0_iPb_param_2];
	ld.param.u32 	%r23, [_Z6inpolyiPKfS0_iPb_param_3];
	ld.param.u64 	%rd15, [_Z6inpolyiPKfS0_iPb_param_4];
	cvta.to.global.u64 	%rd1, %rd16;
	cvta.to.global.u64 	%rd2, %rd17;
	mov.u32 	%r25, %ctaid.x;
	mov.u32 	%r26, %ntid.x;
	mov.u32 	%r27, %tid.x;
	mad.lo.s32 	%r1, %r25, %r26, %r27;
	mov.u32 	%r28, %ctaid.y;
	mov.u32 	%r29, %ntid.y;
	mov.u32 	%r30, %tid.y;
	mad.lo.s32 	%r31, %r28, %r29, %r30;
	max.s32 	%r32, %r1, %r31;
	setp.ge.s32 	%p1, %r32, %r24;
	@%p1 bra 	$L__BB0_25;
	setp.lt.s32 	%p2, %r23, 1;
	mov.b16 	%rs27, 0;
	@%p2 bra 	$L__BB0_24;
	add.s32 	%r38, %r23, -1;
	cvt.rn.f32.u32 	%f1, %r31;
	cvt.rn.f32.s32 	%f2, %r1;
	and.b32  	%r4, %r23, 3;
	setp.lt.u32 	%p3, %r23, 4;
	mov.b16 	%rs27, 0;
	mov.b32 	%r43, 0;
	@%p3 bra 	$L__BB0_18;
	and.b32  	%r43, %r23, 2147483644;
	neg.s32 	%r37, %r43;
	add.s64 	%rd31, %rd2, 8;
	add.s64 	%rd30, %rd1, 8;
	mov.b16 	%rs27, 0;
	mov.b32 	%r39, 0;
$L__BB0_4:
	mov.u32 	%r8, %r39;
	ld.global.f32 	%f3, [%rd31+-8];
	setp.gt.f32 	%p4, %f3, %f1;
	mul.wide.s32 	%rd18, %r38, 4;
	add.s64 	%rd19, %rd2, %rd18;
	ld.global.f32 	%f4, [%rd19];
	setp.leu.f32 	%p5, %f4, %f1;
	xor.pred  	%p6, %p4, %p5;
	@%p6 bra 	$L__BB0_7;
	add.s64 	%rd21, %rd1, %rd18;
	ld.global.f32 	%f10, [%rd21];
	ld.global.f32 	%f11, [%rd30+-8];
	sub.f32 	%f12, %f10, %f11;
	sub.f32 	%f13, %f1, %f3;
	mul.f32 	%f14, %f12, %f13;
	sub.f32 	%f15, %f4, %f3;
	div.rn.f32 	%f16, %f14, %f15;
	add.f32 	%f17, %f11, %f16;
	setp.leu.f32 	%p7, %f17, %f2;
	@%p7 bra 	$L__BB0_7;
	and.b16  	%rs20, %rs27, 255;
	setp.eq.s16 	%p8, %rs20, 0;
	selp.u16 	%rs27, 1, 0, %p8;
$L__BB0_7:
	ld.global.f32 	%f5, [%rd31+-4];
	setp.gt.f32 	%p9, %f5, %f1;
	setp.leu.f32 	%p10, %f3, %f1;
	xor.pred  	%p11, %p9, %p10;
	@%p11 bra 	$L__BB0_10;
	ld.global.f32 	%f18, [%rd30+-8];
	ld.global.f32 	%f19, [%rd30+-4];
	sub.f32 	%f20, %f18, %f19;
	sub.f32 	%f21, %f1, %f5;
	mul.f32 	%f22, %f20, %f21;
	sub.f32 	%f23, %f3, %f5;
	div.rn.f32 	%f24, %f22, %f23;
	add.f32 	%f25, %f19, %f24;
	setp.leu.f32 	%p12, %f25, %f2;
	@%p12 bra 	$L__BB0_10;
	and.b16  	%rs21, %rs27, 255;
	setp.eq.s16 	%p13, %rs21, 0;
	selp.u16 	%rs27, 1, 0, %p13;
$L__BB0_10:
	ld.global.f32 	%f6, [%rd31];
	setp.gt.f32 	%p14, %f6, %f1;
	setp.leu.f32 	%p15, %f5, %f1;
	xor.pred  	%p16, %p14, %p15;
	@%p16 bra 	$L__BB0_13;
	ld.global.f32 	%f26, [%rd30+-4];
	ld.global.f32 	%f27, [%rd30];
	sub.f32 	%f28, %f26, %f27;
	sub.f32 	%f29, %f1, %f6;
	mul.f32 	%f30, %f28, %f29;
	sub.f32 	%f31, %f5, %f6;
	div.rn.f32 	%f32, %f30, %f31;
	add.f32 	%f33, %f27, %f32;
	setp.leu.f32 	%p17, %f33, %f2;
	@%p17 bra 	$L__BB0_13;
	and.b16  	%rs22, %rs27, 255;
	setp.eq.s16 	%p18, %rs22, 0;
	selp.u16 	%rs27, 1, 0, %p18;
$L__BB0_13:
	ld.global.f32 	%f7, [%rd31+4];
	setp.gt.f32 	%p19, %f7, %f1;
	setp.leu.f32 	%p20, %f6, %f1;
	xor.pred  	%p21, %p19, %p20;
	@%p21 bra 	$L__BB0_16;
	ld.global.f32 	%f34, [%rd30];
	ld.global.f32 	%f35, [%rd30+4];
	sub.f32 	%f36, %f34, %f35;
	sub.f32 	%f37, %f1, %f7;
	mul.f32 	%f38, %f36, %f37;
	sub.f32 	%f39, %f6, %f7;
	div.rn.f32 	%f40, %f38, %f39;
	add.f32 	%f41, %f35, %f40;
	setp.leu.f32 	%p22, %f41, %f2;
	@%p22 bra 	$L__BB0_16;
	and.b16  	%rs23, %rs27, 255;
	setp.eq.s16 	%p23, %rs23, 0;
	selp.u16 	%rs27, 1, 0, %p23;
$L__BB0_16:
	add.s32 	%r39, %r8, 4;
	add.s32 	%r37, %r37, 4;
	add.s64 	%rd31, %rd31, 16;
	add.s64 	%rd30, %rd30, 16;
	setp.ne.s32 	%p24, %r37, 0;
	add.s32 	%r38, %r8, 3;
	@%p24 bra 	$L__BB0_4;
	add.s32 	%r38, %r39, -1;
$L__BB0_18:
	setp.eq.s32 	%p25, %r4, 0;
	@%p25 bra 	$L__BB0_24;
	mul.wide.u32 	%rd22, %r43, 4;
	add.s64 	%rd33, %rd1, %rd22;
	add.s64 	%rd32, %rd2, %rd22;
	neg.s32 	%r42, %r4;
$L__BB0_20:
	.pragma "nounroll";
	mov.u32 	%r18, %r38;
	mov.u32 	%r38, %r43;
	ld.global.f32 	%f8, [%rd32];
	setp.gt.f32 	%p26, %f8, %f1;
	mul.wide.s32 	%rd23, %r18, 4;
	add.s64 	%rd24, %rd2, %rd23;
	ld.global.f32 	%f9, [%rd24];
	setp.leu.f32 	%p27, %f9, %f1;
	xor.pred  	%p28, %p26, %p27;
	@%p28 bra 	$L__BB0_23;
	add.s64 	%rd26, %rd1, %rd23;
	ld.global.f32 	%f42, [%rd26];
	ld.global.f32 	%f43, [%rd33];
	sub.f32 	%f44, %f42, %f43;
	sub.f32 	%f45, %f1, %f8;
	mul.f32 	%f46, %f44, %f45;
	sub.f32 	%f47, %f9, %f8;
	div.rn.f32 	%f48, %f46, %f47;
	add.f32 	%f49, %f43, %f48;
	setp.leu.f32 	%p29, %f49, %f2;
	@%p29 bra 	$L__BB0_23;
	and.b16  	%rs24, %rs27, 255;
	setp.eq.s16 	%p30, %rs24, 0;
	selp.u16 	%rs27, 1, 0, %p30;
$L__BB0_23:
	add.s32 	%r43, %r38, 1;
	add.s64 	%rd33, %rd33, 4;
	add.s64 	%rd32, %rd32, 4;
	add.s32 	%r42, %r42, 1;
	setp.ne.s32 	%p31, %r42, 0;
	@%p31 bra 	$L__BB0_20;
$L__BB0_24:
	mad.lo.s32 	%r36, %r1, %r24, %r31;
	cvt.s64.s32 	%rd27, %r36;
	cvta.to.global.u64 	%rd28, %rd15;
	add.s64 	%rd29, %rd28, %rd27;
	st.global.u8 	[%rd29], %rs27;
$L__BB0_25:
	ret;

}


// ===== COMPILED SASS (sm_100) =====

	.target	sm_100

	.elftype	@"ET_EXEC"


//--------------------- .note.nv.tkinfo           --------------------------
	.section	.note.nv.tkinfo,"",@"SHT_NOTE"
	.sectionflags	@"SHF_NOTE_NV_TKINFO"
	.tkinfo
        /*0018*/ 	.word	0x00000002
        /*0030*/ 	.string	""
        /*0030*/ 	.string	"ptxas"
        /*0030*/ 	.string	"Cuda compilation tools, release 13.0, V13.0.88"
        /*0030*/ 	.string	"Build cuda_13.0.r13.0/compiler.36424714_0"
        /*0030*/ 	.string	"-arch sm_100 -m 64 "



//--------------------- .note.nv.cuinfo           --------------------------
	.section	.note.nv.cuinfo,"",@"SHT_NOTE"
	.sectionflags	@"SHF_NOTE_NV_CUINFO"
        /*0018*/ 	.short	0x0002
        /*001a*/ 	.short	0x0064
        /*001c*/ 	.short	0x0082
	.zero		2


//--------------------- .nv.info                  --------------------------
	.section	.nv.info,"",@"SHT_CUDA_INFO"
	.align	4


	//----- nvinfo : EIATTR_REGCOUNT
	.align		4
        /*0000*/ 	.byte	0x04, 0x2f
        /*0002*/ 	.short	(.L_1 - .L_0)
	.align		4
.L_0:
        /*0004*/ 	.word	index@(_Z6inpolyiPKfS0_iPb)
        /*0008*/ 	.word	0x00000020


	//----- nvinfo : EIATTR_FRAME_SIZE
	.align		4
.L_1:
        /*000c*/ 	.byte	0x04, 0x11
        /*000e*/ 	.short	(.L_3 - .L_2)
	.align		4
.L_2:
        /*0010*/ 	.word	index@($__internal_0_$__cuda_sm3x_div_rn_noftz_f32_slowpath)
        /*0014*/ 	.word	0x00000000


	//----- nvinfo : EIATTR_FRAME_SIZE
	.align		4
.L_3:
        /*0018*/ 	.byte	0x04, 0x11
        /*001a*/ 	.short	(.L_5 - .L_4)
	.align		4
.L_4:
        /*001c*/ 	.word	index@(_Z6inpolyiPKfS0_iPb)
        /*0020*/ 	.word	0x00000000


	//----- nvinfo : EIATTR_MIN_STACK_SIZE
	.align		4
.L_5:
        /*0024*/ 	.byte	0x04, 0x12
        /*0026*/ 	.short	(.L_7 - .L_6)
	.align		4
.L_6:
        /*0028*/ 	.word	index@(_Z6inpolyiPKfS0_iPb)
        /*002c*/ 	.word	0x00000000
.L_7:


//--------------------- .nv.compat                --------------------------
	.section	.nv.compat,"",@"SHT_CUDA_COMPAT_INFO"
	.align	4
        /*0000*/ 	.byte	0x02, 0x09, 0x00, 0x00, 0x02, 0x02, 0x01, 0x00, 0x02, 0x05, 0x05, 0x00, 0x03, 0x07, 0x01, 0x01
        /*0010*/ 	.byte	0x02, 0x03, 0x00, 0x00, 0x02, 0x06, 0x01, 0x00, 0x04, 0x0b, 0x08, 0x00, 0x01, 0x00, 0x00, 0x00
        /*0020*/ 	.byte	0x00, 0x00, 0x00, 0x00


//--------------------- .nv.info._Z6inpolyiPKfS0_iPb --------------------------
	.section	.nv.info._Z6inpolyiPKfS0_iPb,"",@"SHT_CUDA_INFO"
	.sectionflags	@""
	.align	4


	//----- nvinfo : EIATTR_CUDA_API_VERSION
	.align		4
        /*0000*/ 	.byte	0x04, 0x37
        /*0002*/ 	.short	(.L_9 - .L_8)
.L_8:
        /*0004*/ 	.word	0x00000082


	//----- nvinfo : EIATTR_KPARAM_INFO
	.align		4
.L_9:
        /*0008*/ 	.byte	0x04, 0x17
        /*000a*/ 	.short	(.L_11 - .L_10)
.L_10:
        /*000c*/ 	.word	0x00000000
        /*0010*/ 	.short	0x0004
        /*0012*/ 	.short	0x0020
        /*0014*/ 	.byte	0x00, 0xf5, 0x21, 0x00


	//----- nvinfo : EIATTR_KPARAM_INFO
	.align		4
.L_11:
        /*0018*/ 	.byte	0x04, 0x17
        /*001a*/ 	.short	(.L_13 - .L_12)
.L_12:
        /*001c*/ 	.word	0x00000000
        /*0020*/ 	.short	0x0003
        /*0022*/ 	.short	0x0018
        /*0024*/ 	.byte	0x00, 0xf0, 0x11, 0x00


	//----- nvinfo : EIATTR_KPARAM_INFO
	.align		4
.L_13:
        /*0028*/ 	.byte	0x04, 0x17
        /*002a*/ 	.short	(.L_15 - .L_14)
.L_14:
        /*002c*/ 	.word	0x00000000
        /*0030*/ 	.short	0x0002
        /*0032*/ 	.short	0x0010
        /*0034*/ 	.byte	0x00, 0xf5, 0x21, 0x00


	//----- nvinfo : EIATTR_KPARAM_INFO
	.align		4
.L_15:
        /*0038*/ 	.byte	0x04, 0x17
        /*003a*/ 	.short	(.L_17 - .L_16)
.L_16:
        /*003c*/ 	.word	0x00000000
        /*0040*/ 	.short	0x0001
        /*0042*/ 	.short	0x0008
        /*0044*/ 	.byte	0x00, 0xf5, 0x21, 0x00


	//----- nvinfo : EIATTR_KPARAM_INFO
	.align		4
.L_17:
        /*0048*/ 	.byte	0x04, 0x17
        /*004a*/ 	.short	(.L_19 - .L_18)
.L_18:
        /*004c*/ 	.word	0x00000000
        /*0050*/ 	.short	0x0000
        /*0052*/ 	.short	0x0000
        /*0054*/ 	.byte	0x00, 0xf0, 0x11, 0x00


	//----- nvinfo : EIATTR_SPARSE_MMA_MASK
	.align		4
.L_19:
        /*0058*/ 	.byte	0x03, 0x50
        /*005a*/ 	.short	0x0000


	//----- nvinfo : EIATTR_MAXREG_COUNT
	.align		4
        /*005c*/ 	.byte	0x03, 0x1b
        /*005e*/ 	.short	0x00ff


	//----- nvinfo : EIATTR_MERCURY_ISA_VERSION
	.align		4
        /*0060*/ 	.byte	0x03, 0x5f
        /*0062*/ 	.short	0x0101


	//----- nvinfo : EIATTR_VRC_CTA_INIT_COUNT
	.align		4
        /*0064*/ 	.byte	0x02, 0x4a
	.zero		1
	.zero		1


	//----- nvinfo : EIATTR_EXIT_INSTR_OFFSETS
	.align		4
        /*0068*/ 	.byte	0x04, 0x1c
        /*006a*/ 	.short	(.L_21 - .L_20)


	//   ....[0]....
.L_20:
        /*006c*/ 	.word	0x000000c0


	//   ....[1]....
        /*0070*/ 	.word	0x00000f70


	//----- nvinfo : EIATTR_CRS_STACK_SIZE
	.align		4
.L_21:
        /*0074*/ 	.byte	0x04, 0x1e
        /*0076*/ 	.short	(.L_23 - .L_22)
.L_22:
        /*0078*/ 	.word	0x00000000


	//----- nvinfo : EIATTR_CBANK_PARAM_SIZE
	.align		4
.L_23:
        /*007c*/ 	.byte	0x03, 0x19
        /*007e*/ 	.short	0x0028


	//----- nvinfo : EIATTR_PARAM_CBANK
	.align		4
        /*0080*/ 	.byte	0x04, 0x0a
        /*0082*/ 	.short	(.L_25 - .L_24)
	.align		4
.L_24:
        /*0084*/ 	.word	index@(.nv.constant0._Z6inpolyiPKfS0_iPb)
        /*0088*/ 	.short	0x0380
        /*008a*/ 	.short	0x0028


	//----- nvinfo : EIATTR_SW_WAR
	.align		4
.L_25:
        /*008c*/ 	.byte	0x04, 0x36
        /*008e*/ 	.short	(.L_27 - .L_26)
.L_26:
        /*0090*/ 	.word	0x00000008
.L_27:


//--------------------- .nv.callgraph             --------------------------
	.section	.nv.callgraph,"",@"SHT_CUDA_CALLGRAPH"
	.align	4
	.sectionentsize	8
	.align		4
        /*0000*/ 	.word	0x00000000
	.align		4
        /*0004*/ 	.word	0xffffffff
	.align		4
        /*0008*/ 	.word	0x00000000
	.align		4
        /*000c*/ 	.word	0xfffffffe
	.align		4
        /*0010*/ 	.word	0x00000000
	.align		4
        /*0014*/ 	.word	0xfffffffd
	.align		4
        /*0018*/ 	.word	0x00000000
	.align		4
        /*001c*/ 	.word	0xfffffffc


//--------------------- .text._Z6inpolyiPKfS0_iPb --------------------------
	.section	.text._Z6inpolyiPKfS0_iPb,"ax",@progbits
	.align	128
        .global         _Z6inpolyiPKfS0_iPb
        .type           _Z6inpolyiPKfS0_iPb,@function
        .size           _Z6inpolyiPKfS0_iPb,(.L_x_36 - _Z6inpolyiPKfS0_iPb)
        .other          _Z6inpolyiPKfS0_iPb,@"STO_CUDA_ENTRY STV_DEFAULT"
_Z6inpolyiPKfS0_iPb:
.text._Z6inpolyiPKfS0_iPb:
[----:B------:R-:W-:Y:S01]  /*0000*/  LDC R1, c[0x0][0x37c] ;  /* 0x0000df00ff017b82 */ /* 0x000fe20000000800 */
[----:B------:R-:W0:Y:S07]  /*0010*/  S2R R0, SR_TID.X ;  /* 0x0000000000007919 */ /* 0x000e2e0000002100 */
[----:B------:R-:W0:Y:S01]  /*0020*/  LDC R3, c[0x0][0x360] ;  /* 0x0000d800ff037b82 */ /* 0x000e220000000800 */
[----:B------:R-:W1:Y:S01]  /*0030*/  LDCU UR6, c[0x0][0x380] ;  /* 0x00007000ff0677ac */ /* 0x000e620008000800 */
[----:B------:R-:W2:Y:S06]  /*0040*/  S2R R5, SR_TID.Y ;  /* 0x0000000000057919 */ /* 0x000eac0000002200 */
[----:B------:R-:W0:Y:S08]  /*0050*/  S2UR UR4, SR_CTAID.X ;  /* 0x00000000000479c3 */ /* 0x000e300000002500 */
[----:B------:R-:W2:Y:S08]  /*0060*/  S2UR UR5, SR_CTAID.Y ;  /* 0x00000000000579c3 */ /* 0x000eb00000002600 */
[----:B------:R-:W2:Y:S01]  /*0070*/  LDC R4, c[0x0][0x364] ;  /* 0x0000d900ff047b82 */ /* 0x000ea20000000800 */
[----:B0-----:R-:W-:-:S02]  /*0080*/  IMAD R3, R3, UR4, R0 ;  /* 0x0000000403037c24 */ /* 0x001fc4000f8e0200 */
[----:B--2---:R-:W-:-:S05]  /*0090*/  IMAD R4, R4, UR5, R5 ;  /* 0x0000000504047c24 */ /* 0x004fca000f8e0205 */
[----:B------:R-:W-:-:S04]  /*00a0*/  VIMNMX R0, PT, PT, R3, R4, !PT ;  /* 0x0000000403007248 */ /* 0x000fc80007fe0100 */
[----:B-1----:R-:W-:-:S13]  /*00b0*/  ISETP.GE.AND P0, PT, R0, UR6, PT ;  /* 0x0000000600007c0c */ /* 0x002fda000bf06270 */
[----:B------:R-:W-:Y:S05]  /*00c0*/  @P0 EXIT ;  /* 0x000000000000094d */ /* 0x000fea0003800000 */
[----:B------:R-:W0:Y:S01]  /*00d0*/  LDCU UR4, c[0x0][0x398] ;  /* 0x00007300ff0477ac */ /* 0x000e220008000800 */
[----:B------:R-:W-:Y:S01]  /*00e0*/  PRMT R5, RZ, 0x7610, R5 ;  /* 0x00007610ff057816 */ /* 0x000fe20000000005 */
[----:B------:R-:W1:Y:S01]  /*00f0*/  LDCU.64 UR14, c[0x0][0x358] ;  /* 0x00006b00ff0e77ac */ /* 0x000e620008000a00 */
[----:B0-----:R-:W-:-:S09]  /*0100*/  UISETP.GE.AND UP0, UPT, UR4, 0x1, UPT ;  /* 0x000000010400788c */ /* 0x001fd2000bf06270 */
[----:B-1----:R-:W-:Y:S05]  /*0110*/  BRA.U !UP0, `(.L_x_0) ;  /* 0x0000000d087c7547 */ /* 0x002fea000b800000 */
[----:B------:R-:W-:Y:S01]  /*0120*/  UISETP.GE.U32.AND UP0, UPT, UR4, 0x4, UPT ;  /* 0x000000040400788c */ /* 0x000fe2000bf06070 */
[----:B------:R-:W-:Y:S01]  /*0130*/  I2FP.F32.U32 R6, R4 ;  /* 0x0000000400067245 */ /* 0x000fe20000201000 */
[----:B------:R-:W-:Y:S01]  /*0140*/  UIADD3 UR5, UPT, UPT, UR4, -0x1, URZ ;  /* 0xffffffff04057890 */ /* 0x000fe2000fffe0ff */
[----:B------:R-:W-:Y:S01]  /*0150*/  I2FP.F32.S32 R7, R3 ;  /* 0x0000000300077245 */ /* 0x000fe20000201400 */
[----:B------:R-:W-:Y:S01]  /*0160*/  IMAD.MOV.U32 R8, RZ, RZ, RZ ;  /* 0x000000ffff087224 */ /* 0x000fe200078e00ff */
[----:B------:R-:W-:Y:S01]  /*0170*/  PRMT R5, RZ, 0x7610, R5 ;  /* 0x00007610ff057816 */ /* 0x000fe20000000005 */
[----:B------:R-:W-:Y:S02]  /*0180*/  ULOP3.LUT UR12, UR4, 0x3, URZ, 0xc0, !UPT ;  /* 0x00000003040c7892 */ /* 0x000fe4000f8ec0ff */
[----:B------:R-:W-:Y:S01]  /*0190*/  IMAD.U32 R11, RZ, RZ, UR5 ;  /* 0x00000005ff0b7e24 */ /* 0x000fe2000f8e00ff */
[----:B------:R-:W-:Y:S09]  /*01a0*/  BRA.U !UP0, `(.L_x_1) ;  /* 0x0000000908747547 */ /* 0x000ff2000b800000 */
[----:B------:R-:W0:Y:S01]  /*01b0*/  LDCU.64 UR8, c[0x0][0x390] ;  /* 0x00007200ff0877ac */ /* 0x000e220008000a00 */
[----:B------:R-:W1:Y:S01]  /*01c0*/  LDC.64 R18, c[0x0][0x390] ;  /* 0x0000e400ff127b82 */ /* 0x000e620000000a00 */
[----:B------:R-:W-:Y:S01]  /*01d0*/  PRMT R5, RZ, 0x7610, R5 ;  /* 0x00007610ff057816 */ /* 0x000fe20000000005 */
[----:B------:R-:W-:Y:S01]  /*01e0*/  IMAD.MOV.U32 R9, RZ, RZ, RZ ;  /* 0x000000ffff097224 */ /* 0x000fe200078e00ff */
[----:B------:R-:W2:Y:S01]  /*01f0*/  LDCU.64 UR10, c[0x0][0x388] ;  /* 0x00007100ff0a77ac */ /* 0x000ea20008000a00 */
[----:B------:R-:W-:-:S04]  /*0200*/  ULOP3.LUT UR4, UR4, 0x7ffffffc, URZ, 0xc0, !UPT ;  /* 0x7ffffffc04047892 */ /* 0x000fc8000f8ec0ff */
[----:B------:R-:W3:Y:S02]  /*0210*/  LDC.64 R16, c[0x0][0x388] ;  /* 0x0000e200ff107b82 */ /* 0x000ee40000000a00 */
[----:B------:R-:W-:Y:S01]  /*0220*/  MOV R8, UR4 ;  /* 0x0000000400087c02 */ /* 0x000fe20008000f00 */
[----:B0-----:R-:W-:-:S04]  /*0230*/  UIADD3 UR7, UP0, UPT, UR8, 0x8, URZ ;  /* 0x0000000808077890 */ /* 0x001fc8000ff1e0ff */
[----:B------:R-:W-:Y:S02]  /*0240*/  UIADD3.X UR8, UPT, UPT, URZ, UR9, URZ, UP0, !UPT ;  /* 0x00000009ff087290 */ /* 0x000fe400087fe4ff */
[----:B--2---:R-:W-:Y:S01]  /*0250*/  UIADD3 UR5, UP0, UPT, UR10, 0x8, URZ ;  /* 0x000000080a057890 */ /* 0x004fe2000ff1e0ff */
[----:B------:R-:W-:Y:S01]  /*0260*/  IMAD.U32 R14, RZ, RZ, UR7 ;  /* 0x00000007ff0e7e24 */ /* 0x000fe2000f8e00ff */
[----:B------:R-:W-:Y:S02]  /*0270*/  UIADD3 UR9, UPT, UPT, -UR4, URZ, URZ ;  /* 0x000000ff04097290 */ /* 0x000fe4000fffe1ff */
[----:B------:R-:W-:Y:S01]  /*0280*/  UIADD3.X UR6, UPT, UPT, URZ, UR11, URZ, UP0, !UPT ;  /* 0x0000000bff067290 */ /* 0x000fe200087fe4ff */
[----:B------:R-:W-:Y:S01]  /*0290*/  MOV R15, UR8 ;  /* 0x00000008000f7c02 */ /* 0x000fe20008000f00 */
[----:B------:R-:W-:-:S04]  /*02a0*/  IMAD.U32 R2, RZ, RZ, UR5 ;  /* 0x00000005ff027e24 */ /* 0x000fc8000f8e00ff */
[----:B------:R-:W-:-:S07]  /*02b0*/  IMAD.U32 R21, RZ, RZ, UR6 ;  /* 0x00000006ff157e24 */ /* 0x000fce000f8e00ff */
.L_x_18:
[----:B-1----:R-:W-:Y:S01]  /*02c0*/  IMAD.WIDE R12, R11, 0x4, R18 ;  /* 0x000000040b0c7825 */ /* 0x002fe200078e0212 */
[----:B------:R-:W2:Y:S04]  /*02d0*/  LDG.E R25, desc[UR14][R14.64+-0x8] ;  /* 0xfffff80e0e197981 */ /* 0x000ea8000c1e1900 */
[----:B------:R0:W4:Y:S01]  /*02e0*/  LDG.E R0, desc[UR14][R12.64] ;  /* 0x0000000e0c007981 */ /* 0x000122000c1e1900 */
[----:B------:R-:W-:Y:S01]  /*02f0*/  UIADD3 UR9, UPT, UPT, UR9, 0x4, URZ ;  /* 0x0000000409097890 */ /* 0x000fe2000fffe0ff */
[----:B------:R-:W-:Y:S03]  /*0300*/  BSSY.RECONVERGENT B0, `(.L_x_2) ;  /* 0x0000021000007945 */ /* 0x000fe60003800200 */
[----:B------:R-:W-:Y:S01]  /*0310*/  UISETP.NE.AND UP0, UPT, UR9, URZ, UPT ;  /* 0x000000ff0900728c */ /* 0x000fe2000bf05270 */
[----:B0-----:R-:W-:Y:S01]  /*0320*/  IMAD.MOV.U32 R12, RZ, RZ, R2 ;  /* 0x000000ffff0c7224 */ /* 0x001fe200078e0002 */
[----:B------:R-:W-:-:S02]  /*0330*/  MOV R13, R21 ;  /* 0x00000015000d7202 */ /* 0x000fc40000000f00 */
[----:B----4-:R-:W-:-:S04]  /*0340*/  FSETP.GT.AND P0, PT, R0, R6, PT ;  /* 0x000000060000720b */ /* 0x010fc80003f04000 */
[----:B--2---:R-:W-:-:S13]  /*0350*/  FSETP.GT.XOR P0, PT, R25, R6, !P0 ;  /* 0x000000061900720b */ /* 0x004fda0004704800 */
[----:B------:R-:W-:Y:S05]  /*0360*/  @P0 BRA `(.L_x_3) ;  /* 0x0000000000680947 */ /* 0x000fea0003800000 */
[----:B---3--:R-:W-:Y:S02]  /*0370*/  IMAD.WIDE R20, R11, 0x4, R16 ;  /* 0x000000040b147825 */ /* 0x008fe400078e0210 */
[----:B------:R-:W2:Y:S04]  /*0380*/  LDG.E R11, desc[UR14][R12.64+-0x8] ;  /* 0xfffff80e0c0b7981 */ /* 0x000ea8000c1e1900 */
[----:B------:R-:W2:Y:S01]  /*0390*/  LDG.E R20, desc[UR14][R20.64] ;  /* 0x0000000e14147981 */ /* 0x000ea2000c1e1900 */
[----:B------:R-:W-:Y:S01]  /*03a0*/  FADD R29, -R25, R0 ;  /* 0x00000000191d7221 */ /* 0x000fe20000000100 */
[----:B------:R-:W-:Y:S01]  /*03b0*/  FADD R23, R6, -R25 ;  /* 0x8000001906177221 */ /* 0x000fe20000000000 */
[----:B------:R-:W-:Y:S02]  /*03c0*/  BSSY.RECONVERGENT B1, `(.L_x_4) ;  /* 0x000000f000017945 */ /* 0x000fe40003800200 */
[----:B------:R-:W0:Y:S02]  /*03d0*/  MUFU.RCP R2, R29 ;  /* 0x0000001d00027308 */ /* 0x000e240000001000 */
[----:B0-----:R-:W-:-:S04]  /*03e0*/  FFMA R27, -R29, R2, 1 ;  /* 0x3f8000001d1b7423 */ /* 0x001fc80000000102 */
[----:B------:R-:W-:Y:S01]  /*03f0*/  FFMA R27, R2, R27, R2 ;  /* 0x0000001b021b7223 */ /* 0x000fe20000000002 */
[----:B--2---:R-:W-:-:S04]  /*0400*/  FADD R0, R20, -R11 ;  /* 0x8000000b14007221 */ /* 0x004fc80000000000 */
[----:B------:R-:W-:-:S04]  /*0410*/  FMUL R0, R0, R23 ;  /* 0x0000001700007220 */ /* 0x000fc80000400000 */
[----:B------:R-:W0:Y:S01]  /*0420*/  FCHK P0, R0, R29 ;  /* 0x0000001d00007302 */ /* 0x000e220000000000 */
[----:B------:R-:W-:-:S04]  /*0430*/  FFMA R2, R0, R27, RZ ;  /* 0x0000001b00027223 */ /* 0x000fc800000000ff */
[----:B------:R-:W-:-:S04]  /*0440*/  FFMA R10, -R29, R2, R0 ;  /* 0x000000021d0a7223 */ /* 0x000fc80000000100 */
[----:B------:R-:W-:Y:S01]  /*0450*/  FFMA R2, R27, R10, R2 ;  /* 0x0000000a1b027223 */ /* 0x000fe20000000002 */
[----:B0-----:R-:W-:Y:S06]  /*0460*/  @!P0 BRA `(.L_x_5) ;  /* 0x0000000000108947 */ /* 0x001fec0003800000 */
[----:B------:R-:W-:Y:S01]  /*0470*/  IMAD.MOV.U32 R24, RZ, RZ, R29 ;  /* 0x000000ffff187224 */ /* 0x000fe200078e001d */
[----:B------:R-:W-:-:S07]  /*0480*/  MOV R2, 0x4a0 ;  /* 0x000004a000027802 */ /* 0x000fce0000000f00 */
[----:B------:R-:W-:Y:S05]  /*0490*/  CALL.REL.NOINC `($__internal_0_$__cuda_sm3x_div_rn_noftz_f32_slowpath) ;  /* 0x0000000800b87944 */ /* 0x000fea0003c00000 */
[----:B------:R-:W-:-:S07]  /*04a0*/  IMAD.MOV.U32 R2, RZ, RZ, R0 ;  /* 0x000000ffff027224 */ /* 0x000fce00078e0000 */
.L_x_5:
[----:B------:R-:W-:Y:S05]  /*04b0*/  BSYNC.RECONVERGENT B1 ;  /* 0x0000000000017941 */ /* 0x000fea0003800200 */
.L_x_4:
[----:B------:R-:W-:-:S05]  /*04c0*/  FADD R2, R11, R2 ;  /* 0x000000020b027221 */ /* 0x000fca0000000000 */
[----:B------:R-:W-:-:S13]  /*04d0*/  FSETP.GT.AND P0, PT, R2, R7, PT ;  /* 0x000000070200720b */ /* 0x000fda0003f04000 */
[----:B------:R-:W-:-:S04]  /*04e0*/  @P0 LOP3.LUT P1, RZ, R5, 0xff, RZ, 0xc0, !PT ;  /* 0x000000ff05ff0812 */ /* 0x000fc8000782c0ff */
[----:B------:R-:W-:-:S04]  /*04f0*/  @P0 SEL R0, RZ, 0x1, P1 ;  /* 0x00000001ff000807 */ /* 0x000fc80000800000 */
[----:B------:R-:W-:-:S07]  /*0500*/  @P0 PRMT R5, R0, 0x7610, R5 ;  /* 0x0000761000050816 */ /* 0x000fce0000000005 */
.L_x_3:
[----:B------:R-:W-:Y:S05]  /*0510*/  BSYNC.RECONVERGENT B0 ;  /* 0x0000000000007941 */ /* 0x000fea0003800200 */
.L_x_2:
[----:B------:R-:W2:Y:S01]  /*0520*/  LDG.E R11, desc[UR14][R14.64+-0x4] ;  /* 0xfffffc0e0e0b7981 */ /* 0x000ea2000c1e1900 */
[-C--:B------:R-:W-:Y:S01]  /*0530*/  FSETP.GT.AND P0, PT, R25, R6.reuse, PT ;  /* 0x000000061900720b */ /* 0x080fe20003f04000 */
[----:B------:R-:W-:Y:S03]  /*0540*/  BSSY.RECONVERGENT B0, `(.L_x_6) ;  /* 0x000001c000007945 */ /* 0x000fe60003800200 */
[----:B--2---:R-:W-:-:S13]  /*0550*/  FSETP.GT.XOR P0, PT, R11, R6, !P0 ;  /* 0x000000060b00720b */ /* 0x004fda0004704800 */
[----:B------:R-:W-:Y:S05]  /*0560*/  @P0 BRA `(.L_x_7) ;  /* 0x0000000000640947 */ /* 0x000fea0003800000 */
[----:B------:R-:W2:Y:S04]  /*0570*/  LDG.E R21, desc[UR14][R12.64+-0x8] ;  /* 0xfffff80e0c157981 */ /* 0x000ea8000c1e1900 */
[----:B------:R-:W2:Y:S01]  /*0580*/  LDG.E R22, desc[UR14][R12.64+-0x4] ;  /* 0xfffffc0e0c167981 */ /* 0x000ea2000c1e1900 */
[--C-:B------:R-:W-:Y:S01]  /*0590*/  FADD R25, R25, -R11.reuse ;  /* 0x8000000b19197221 */ /* 0x100fe20000000000 */
[----:B------:R-:W-:Y:S01]  /*05a0*/  FADD R23, R6, -R11 ;  /* 0x8000000b06177221 */ /* 0x000fe20000000000 */
[----:B------:R-:W-:Y:S02]  /*05b0*/  BSSY.RECONVERGENT B1, `(.L_x_8) ;  /* 0x000000f000017945 */ /* 0x000fe40003800200 */
[----:B------:R-:W0:Y:S01]  /*05c0*/  MUFU.RCP R2, R25 ;  /* 0x0000001900027308 */ /* 0x000e220000001000 */
[----:B--2---:R-:W-:Y:S01]  /*05d0*/  FADD R0, R21, -R22 ;  /* 0x8000001615007221 */ /* 0x004fe20000000000 */
[----:B0-----:R-:W-:-:S03]  /*05e0*/  FFMA R21, -R25, R2, 1 ;  /* 0x3f80000019157423 */ /* 0x001fc60000000102 */
[----:B------:R-:W-:Y:S01]  /*05f0*/  FMUL R0, R0, R23 ;  /* 0x0000001700007220 */ /* 0x000fe20000400000 */
[----:B------:R-:W-:-:S03]  /*0600*/  FFMA R21, R2, R21, R2 ;  /* 0x0000001502157223 */ /* 0x000fc60000000002 */
[----:B------:R-:W0:Y:S01]  /*0610*/  FCHK P0, R0, R25 ;  /* 0x0000001900007302 */ /* 0x000e220000000000 */
[----:B------:R-:W-:-:S04]  /*0620*/  FFMA R2, R0, R21, RZ ;  /* 0x0000001500027223 */ /* 0x000fc800000000ff */
[----:B------:R-:W-:-:S04]  /*0630*/  FFMA R10, -R25, R2, R0 ;  /* 0x00000002190a7223 */ /* 0x000fc80000000100 */
[----:B------:R-:W-:Y:S01]  /*0640*/  FFMA R21, R21, R10, R2 ;  /* 0x0000000a15157223 */ /* 0x000fe20000000002 */
[----:B0-----:R-:W-:Y:S06]  /*0650*/  @!P0 BRA `(.L_x_9) ;  /* 0x0000000000108947 */ /* 0x001fec0003800000 */
[----:B------:R-:W-:Y:S02]  /*0660*/  MOV R24, R25 ;  /* 0x0000001900187202 */ /* 0x000fe40000000f00 */
[----:B------:R-:W-:-:S07]  /*0670*/  MOV R2, 0x690 ;  /* 0x0000069000027802 */ /* 0x000fce0000000f00 */
[----:B---3--:R-:W-:Y:S05]  /*0680*/  CALL.REL.NOINC `($__internal_0_$__cuda_sm3x_div_rn_noftz_f32_slowpath) ;  /* 0x00000008003c7944 */ /* 0x008fea0003c00000 */
[----:B------:R-:W-:-:S07]  /*0690*/  IMAD.MOV.U32 R21, RZ, RZ, R0 ;  /* 0x000000ffff157224 */ /* 0x000fce00078e0000 */
.L_x_9:
[----:B------:R-:W-:Y:S05]  /*06a0*/  BSYNC.RECONVERGENT B1 ;  /* 0x0000000000017941 */ /* 0x000fea0003800200 */
.L_x_8:
[----:B------:R-:W-:-:S05]  /*06b0*/  FADD R22, R22, R21 ;  /* 0x0000001516167221 */ /* 0x000fca0000000000 */
[----:B------:R-:W-:-:S13]  /*06c0*/  FSETP.GT.AND P0, PT, R22, R7, PT ;  /* 0x000000071600720b */ /* 0x000fda0003f04000 */
[----:B------:R-:W-:-:S04]  /*06d0*/  @P0 LOP3.LUT P1, RZ, R5, 0xff, RZ, 0xc0, !PT ;  /* 0x000000ff05ff0812 */ /* 0x000fc8000782c0ff */
[----:B------:R-:W-:-:S04]  /*06e0*/  @P0 SEL R0, RZ, 0x1, P1 ;  /* 0x00000001ff000807 */ /* 0x000fc80000800000 */
[----:B------:R-:W-:-:S07]  /*06f0*/  @P0 PRMT R5, R0, 0x7610, R5 ;  /* 0x0000761000050816 */ /* 0x000fce0000000005 */
.L_x_7:
[----:B------:R-:W-:Y:S05]  /*0700*/  BSYNC.RECONVERGENT B0 ;  /* 0x0000000000007941 */ /* 0x000fea0003800200 */
.L_x_6:
        /* <DEDUP_REMOVED lines=20> */
[----:B------:R-:W-:Y:S01]  /*0850*/  IMAD.MOV.U32 R24, RZ, RZ, R23 ;  /* 0x000000ffff187224 */ /* 0x000fe200078e0017 */
[----:B------:R-:W-:-:S07]  /*0860*/  MOV R2, 0x880 ;  /* 0x0000088000027802 */ /* 0x000fce0000000f00 */
[----:B---3--:R-:W-:Y:S05]  /*0870*/  CALL.REL.NOINC `($__internal_0_$__cuda_sm3x_div_rn_noftz_f32_slowpath) ;  /* 0x0000000400c07944 */ /* 0x008fea0003c00000 */
[----:B------:R-:W-:-:S07]  /*0880*/  MOV R21, R0 ;  /* 0x0000000000157202 */ /* 0x000fce0000000f00 */
.L_x_13:
[----:B------:R-:W-:Y:S05]  /*0890*/  BSYNC.RECONVERGENT B1 ;  /* 0x0000000000017941 */ /* 0x000fea0003800200 */
.L_x_12:
[----:B------:R-:W-:-:S05]  /*08a0*/  FADD R22, R22, R21 ;  /* 0x0000001516167221 */ /* 0x000fca0000000000 */
[----:B------:R-:W-:-:S13]  /*08b0*/  FSETP.GT.AND P0, PT, R22, R7, PT ;  /* 0x000000071600720b */ /* 0x000fda0003f04000 */
[----:B------:R-:W-:-:S04]  /*08c0*/  @P0 LOP3.LUT P1, RZ, R5, 0xff, RZ, 0xc0, !PT ;  /* 0x000000ff05ff0812 */ /* 0x000fc8000782c0ff */
[----:B------:R-:W-:-:S04]  /*08d0*/  @P0 SEL R0, RZ, 0x1, P1 ;  /* 0x00000001ff000807 */ /* 0x000fc80000800000 */
[----:B------:R-:W-:-:S07]  /*08e0*/  @P0 PRMT R5, R0, 0x7610, R5 ;  /* 0x0000761000050816 */ /* 0x000fce0000000005 */
.L_x_11:
[----:B------:R-:W-:Y:S05]  /*08f0*/  BSYNC.RECONVERGENT B0 ;  /* 0x0000000000007941 */ /* 0x000fea0003800200 */
.L_x_10:
        /* <DEDUP_REMOVED lines=23> */
[----:B------:R-:W-:-:S07]  /*0a70*/  IMAD.MOV.U32 R2, RZ, RZ, R0 ;  /* 0x000000ffff027224 */ /* 0x000fce00078e0000 */
.L_x_17:
[----:B------:R-:W-:Y:S05]  /*0a80*/  BSYNC.RECONVERGENT B1 ;  /* 0x0000000000017941 */ /* 0x000fea0003800200 */
.L_x_16:
[----:B------:R-:W-:-:S05]  /*0a90*/  FADD R2, R11, R2 ;  /* 0x000000020b027221 */ /* 0x000fca0000000000 */
[----:B------:R-:W-:-:S13]  /*0aa0*/  FSETP.GT.AND P0, PT, R2, R7, PT ;  /* 0x000000070200720b */ /* 0x000fda0003f04000 */
[----:B------:R-:W-:-:S04]  /*0ab0*/  @P0 LOP3.LUT P1, RZ, R5, 0xff, RZ, 0xc0, !PT ;  /* 0x000000ff05ff0812 */ /* 0x000fc8000782c0ff */
[----:B------:R-:W-:-:S04]  /*0ac0*/  @P0 SEL R0, RZ, 0x1, P1 ;  /* 0x00000001ff000807 */ /* 0x000fc80000800000 */
[----:B------:R-:W-:-:S07]  /*0ad0*/  @P0 PRMT R5, R0, 0x7610, R5 ;  /* 0x0000761000050816 */ /* 0x000fce0000000005 */
.L_x_15:
[----:B------:R-:W-:Y:S05]  /*0ae0*/  BSYNC.RECONVERGENT B0 ;  /* 0x0000000000007941 */ /* 0x000fea0003800200 */
.L_x_14:
[----:B------:R-:W-:Y:S02]  /*0af0*/  IADD3 R14, P0, PT, R14, 0x10, RZ ;  /* 0x000000100e0e7810 */ /* 0x000fe40007f1e0ff */
[----:B------:R-:W-:Y:S02]  /*0b00*/  IADD3 R2, P1, PT, R12, 0x10, RZ ;  /* 0x000000100c027810 */ /* 0x000fe40007f3e0ff */
[C---:B------:R-:W-:Y:S01]  /*0b10*/  IADD3 R0, PT, PT, R9.reuse, 0x4, RZ ;  /* 0x0000000409007810 */ /* 0x040fe20007ffe0ff */
[----:B------:R-:W-:Y:S01]  /*0b20*/  IMAD.X R15, RZ, RZ, R15, P0 ;  /* 0x000000ffff0f7224 */ /* 0x000fe200000e060f */
[----:B------:R-:W-:Y:S01]  /*0b30*/  IADD3 R11, PT, PT, R9, 0x3, RZ ;  /* 0x00000003090b7810 */ /* 0x000fe20007ffe0ff */
[----:B------:R-:W-:Y:S02]  /*0b40*/  IMAD.X R21, RZ, RZ, R13, P1 ;  /* 0x000000ffff157224 */ /* 0x000fe400008e060d */
[----:B------:R-:W-:Y:S01]  /*0b50*/  IMAD.MOV.U32 R9, RZ, RZ, R0 ;  /* 0x000000ffff097224 */ /* 0x000fe200078e0000 */
[----:B------:R-:W-:Y:S06]  /*0b60*/  BRA.U UP0, `(.L_x_18) ;  /* 0xfffffff500d47547 */ /* 0x000fec000b83ffff */
[----:B------:R-:W-:-:S07]  /*0b70*/  VIADD R11, R9, 0xffffffff ;  /* 0xffffffff090b7836 */ /* 0x000fce0000000000 */
.L_x_1:
[----:B------:R-:W-:-:S09]  /*0b80*/  UISETP.NE.AND UP0, UPT, UR12, URZ, UPT ;  /* 0x000000ff0c00728c */ /* 0x000fd2000bf05270 */
[----:B------:R-:W-:Y:S05]  /*0b90*/  BRA.U !UP0, `(.L_x_0) ;  /* 0x0000000108dc7547 */ /* 0x000fea000b800000 */
[----:B------:R-:W0:Y:S01]  /*0ba0*/  LDC.64 R12, c[0x0][0x388] ;  /* 0x0000e200ff0c7b82 */ /* 0x000e220000000a00 */
[----:B------:R-:W-:-:S07]  /*0bb0*/  UIADD3 UR4, UPT, UPT, -UR12, URZ, URZ ;  /* 0x000000ff0c047290 */ /* 0x000fce000fffe1ff */
[----:B------:R-:W1:Y:S08]  /*0bc0*/  LDC.64 R14, c[0x0][0x390] ;  /* 0x0000e400ff0e7b82 */ /* 0x000e700000000a00 */
[----:B------:R-:W2:Y:S08]  /*0bd0*/  LDC.64 R18, c[0x0][0x390] ;  /* 0x0000e400ff127b82 */ /* 0x000eb00000000a00 */
[----:B---3--:R-:W3:Y:S01]  /*0be0*/  LDC.64 R16, c[0x0][0x388] ;  /* 0x0000e200ff107b82 */ /* 0x008ee20000000a00 */
[----:B0-----:R-:W-:-:S05]  /*0bf0*/  IMAD.WIDE.U32 R12, R8, 0x4, R12 ;  /* 0x00000004080c7825 */ /* 0x001fca00078e000c */
[----:B------:R-:W-:Y:S01]  /*0c00*/  MOV R9, R13 ;  /* 0x0000000d00097202 */ /* 0x000fe20000000f00 */
[----:B-1----:R-:W-:-:S04]  /*0c10*/  IMAD.WIDE.U32 R14, R8, 0x4, R14 ;  /* 0x00000004080e7825 */ /* 0x002fc800078e000e */
[----:B------:R-:W-:-:S07]  /*0c20*/  IMAD.MOV.U32 R13, RZ, RZ, R15 ;  /* 0x000000ffff0d7224 */ /* 0x000fce00078e000f */
.L_x_23:
[----:B--2---:R-:W-:-:S04]  /*0c30*/  IMAD.WIDE R20, R11, 0x4, R18 ;  /* 0x000000040b147825 */ /* 0x004fc800078e0212 */
[----:B------:R-:W-:Y:S01]  /*0c40*/  IMAD.MOV.U32 R15, RZ, RZ, R13 ;  /* 0x000000ffff0f7224 */ /* 0x000fe200078e000d */
[----:B------:R-:W2:Y:S05]  /*0c50*/  LDG.E R0, desc[UR14][R20.64] ;  /* 0x0000000e14007981 */ /* 0x000eaa000c1e1900 */
[----:B------:R-:W4:Y:S01]  /*0c60*/  LDG.E R15, desc[UR14][R14.64] ;  /* 0x0000000e0e0f7981 */ /* 0x000f22000c1e1900 */
[----:B------:R-:W-:Y:S01]  /*0c70*/  UIADD3 UR4, UPT, UPT, UR4, 0x1, URZ ;  /* 0x0000000104047890 */ /* 0x000fe2000fffe0ff */
[----:B------:R-:W-:Y:S01]  /*0c80*/  BSSY.RECONVERGENT B0, `(.L_x_19) ;  /* 0x0000022000007945 */ /* 0x000fe20003800200 */
[----:B------:R-:W-:Y:S01]  /*0c90*/  MOV R23, R11 ;  /* 0x0000000b00177202 */ /* 0x000fe20000000f00 */
[----:B------:R-:W-:Y:S01]  /*0ca0*/  IMAD.MOV.U32 R11, RZ, RZ, R8 ;  /* 0x000000ffff0b7224 */ /* 0x000fe200078e0008 */
[----:B------:R-:W-:Y:S01]  /*0cb0*/  UISETP.NE.AND UP0, UPT, UR4, URZ, UPT ;  /* 0x000000ff0400728c */ /* 0x000fe2000bf05270 */
[----:B--2---:R-:W-:-:S04]  /*0cc0*/  FSETP.GT.AND P0, PT, R0, R6, PT ;  /* 0x000000060000720b */ /* 0x004fc80003f04000 */
[----:B----4-:R-:W-:-:S13]  /*0cd0*/  FSETP.GT.XOR P0, PT, R15, R6, !P0 ;  /* 0x000000060f00720b */ /* 0x010fda0004704800 */
[----:B------:R-:W-:Y:S05]  /*0ce0*/  @P0 BRA `(.L_x_20) ;  /* 0x00000000006c0947 */ /* 0x000fea0003800000 */
[----:B---3--:R-:W-:-:S04]  /*0cf0*/  IMAD.WIDE R20, R23, 0x4, R16 ;  /* 0x0000000417147825 */ /* 0x008fc800078e0210 */
[----:B------:R-:W-:Y:S02]  /*0d00*/  IMAD.MOV.U32 R8, RZ, RZ, R12 ;  /* 0x000000ffff087224 */ /* 0x000fe400078e000c */
        /* <DEDUP_REMOVED lines=15> */
[----:B------:R-:W-:Y:S02]  /*0e00*/  MOV R24, R25 ;  /* 0x0000001900187202 */ /* 0x000fe40000000f00 */
[----:B------:R-:W-:-:S07]  /*0e10*/  MOV R2, 0xe30 ;  /* 0x00000e3000027802 */ /* 0x000fce0000000f00 */
[----:B------:R-:W-:Y:S05]  /*0e20*/  CALL.REL.NOINC `($__internal_0_$__cuda_sm3x_div_rn_noftz_f32_slowpath) ;  /* 0x0000000000547944 */ /* 0x000fea0003c00000 */
[----:B------:R-:W-:-:S07]  /*0e30*/  IMAD.MOV.U32 R23, RZ, RZ, R0 ;  /* 0x000000ffff177224 */ /* 0x000fce00078e0000 */
.L_x_22:
[----:B------:R-:W-:Y:S05]  /*0e40*/  BSYNC.RECONVERGENT B1 ;  /* 0x0000000000017941 */ /* 0x000fea0003800200 */
.L_x_21:
[----:B------:R-:W-:-:S05]  /*0e50*/  FADD R8, R8, R23 ;  /* 0x0000001708087221 */ /* 0x000fca0000000000 */
[----:B------:R-:W-:-:S13]  /*0e60*/  FSETP.GT.AND P0, PT, R8, R7, PT ;  /* 0x000000070800720b */ /* 0x000fda0003f04000 */
[----:B------:R-:W-:-:S04]  /*0e70*/  @P0 LOP3.LUT P1, RZ, R5, 0xff, RZ, 0xc0, !PT ;  /* 0x000000ff05ff0812 */ /* 0x000fc8000782c0ff */
[----:B------:R-:W-:-:S04]  /*0e80*/  @P0 SEL R0, RZ, 0x1, P1 ;  /* 0x00000001ff000807 */ /* 0x000fc80000800000 */
[----:B------:R-:W-:-:S07]  /*0e90*/  @P0 PRMT R5, R0, 0x7610, R5 ;  /* 0x0000761000050816 */ /* 0x000fce0000000005 */
.L_x_20:
[----:B------:R-:W-:Y:S05]  /*0ea0*/  BSYNC.RECONVERGENT B0 ;  /* 0x0000000000007941 */ /* 0x000fea0003800200 */
.L_x_19:
[----:B------:R-:W-:Y:S01]  /*0eb0*/  IADD3 R14, P1, PT, R14, 0x4, RZ ;  /* 0x000000040e0e7810 */ /* 0x000fe20007f3e0ff */
[----:B------:R-:W-:Y:S01]  /*0ec0*/  VIADD R8, R11, 0x1 ;  /* 0x000000010b087836 */ /* 0x000fe20000000000 */
[----:B------:R-:W-:-:S03]  /*0ed0*/  IADD3 R12, P0, PT, R12, 0x4, RZ ;  /* 0x000000040c0c7810 */ /* 0x000fc60007f1e0ff */
[----:B------:R-:W-:Y:S01]  /*0ee0*/  IMAD.X R13, RZ, RZ, R13, P1 ;  /* 0x000000ffff0d7224 */ /* 0x000fe200008e060d */
[----:B------:R-:W-:Y:S01]  /*0ef0*/  IADD3.X R9, PT, PT, RZ, R9, RZ, P0, !PT ;  /* 0x00000009ff097210 */ /* 0x000fe200007fe4ff */
[----:B------:R-:W-:Y:S08]  /*0f00*/  BRA.U UP0, `(.L_x_23) ;  /* 0xfffffffd00487547 */ /* 0x000ff0000b83ffff */
.L_x_0:
[----:B------:R-:W0:Y:S01]  /*0f10*/  LDCU UR5, c[0x0][0x380] ;  /* 0x00007000ff0577ac */ /* 0x000e220008000800 */
[----:B------:R-:W1:Y:S01]  /*0f20*/  LDCU.64 UR6, c[0x0][0x3a0] ;  /* 0x00007400ff0677ac */ /* 0x000e620008000a00 */
[----:B0-----:R-:W-:-:S05]  /*0f30*/  IMAD R3, R3, UR5, R4 ;  /* 0x0000000503037c24 */ /* 0x001fca000f8e0204 */
[----:B-1----:R-:W-:-:S04]  /*0f40*/  IADD3 R2, P0, PT, R3, UR6, RZ ;  /* 0x0000000603027c10 */ /* 0x002fc8000ff1e0ff */
[----:B------:R-:W-:-:S05]  /*0f50*/  LEA.HI.X.SX32 R3, R3, UR7, 0x1, P0 ;  /* 0x0000000703037c11 */ /* 0x000fca00080f0eff */
[----:B------:R-:W-:Y:S01]  /*0f60*/  STG.E.U8 desc[UR14][R2.64], R5 ;  /* 0x0000000502007986 */ /* 0x000fe2000c10110e */
[----:B------:R-:W-:Y:S05]  /*0f70*/  EXIT ;  /* 0x000000000000794d */ /* 0x000fea0003800000 */
        .weak           $__internal_0_$__cuda_sm3x_div_rn_noftz_f32_slowpath
        .type           $__internal_0_$__cuda_sm3x_div_rn_noftz_f32_slowpath,@function
        .size           $__internal_0_$__cuda_sm3x_div_rn_noftz_f32_slowpath,(.L_x_36 - $__internal_0_$__cuda_sm3x_div_rn_noftz_f32_slowpath)
$__internal_0_$__cuda_sm3x_div_rn_noftz_f32_slowpath:
[----:B------:R-:W-:Y:S01]  /*0f80*/  SHF.R.U32.HI R10, RZ, 0x17, R24 ;  /* 0x00000017ff0a7819 */ /* 0x000fe20000011618 */
[----:B------:R-:W-:Y:S01]  /*0f90*/  BSSY.RECONVERGENT B2, `(.L_x_24) ;  /* 0x0000063000027945 */ /* 0x000fe20003800200 */
[----:B------:R-:W-:Y:S02]  /*0fa0*/  SHF.R.U32.HI R23, RZ, 0x17, R0 ;  /* 0x00000017ff177819 */ /* 0x000fe40000011600 */
[----:B------:R-:W-:Y:S02]  /*0fb0*/  LOP3.LUT R10, R10, 0xff, RZ, 0xc0, !PT ;  /* 0x000000ff0a0a7812 */ /* 0x000fe400078ec0ff */
[----:B------:R-:W-:-:S03]  /*0fc0*/  LOP3.LUT R23, R23, 0xff, RZ, 0xc0, !PT ;  /* 0x000000ff17177812 */ /* 0x000fc600078ec0ff */
[----:B------:R-:W-:Y:S01]  /*0fd0*/  VIADD R21, R10, 0xffffffff ;  /* 0xffffffff0a157836 */ /* 0x000fe20000000000 */
[----:B------:R-:W-:-:S04]  /*0fe0*/  IADD3 R20, PT, PT, R23, -0x1, RZ ;  /* 0xffffffff17147810 */ /* 0x000fc80007ffe0ff */
[----:B------:R-:W-:-:S04]  /*0ff0*/  ISETP.GT.U32.AND P0, PT, R21, 0xfd, PT ;  /* 0x000000fd1500780c */ /* 0x000fc80003f04070 */
[----:B------:R-:W-:-:S13]  /*1000*/  ISETP.GT.U32.OR P0, PT, R20, 0xfd, P0 ;  /* 0x000000fd1400780c */ /* 0x000fda0000704470 */
[----:B------:R-:W-:Y:S01]  /*1010*/  @!P0 IMAD.MOV.U32 R20, RZ, RZ, RZ ;  /* 0x000000ffff148224 */ /* 0x000fe200078e00ff */
[----:B------:R-:W-:Y:S06]  /*1020*/  @!P0 BRA `(.L_x_25) ;  /* 0x0000000000608947 */ /* 0x000fec0003800000 */
[----:B------:R-:W-:Y:S02]  /*1030*/  FSETP.GTU.FTZ.AND P0, PT, |R0|, +INF , PT ;  /* 0x7f8000000000780b */ /* 0x000fe40003f1c200 */
[----:B------:R-:W-:-:S04]  /*1040*/  FSETP.GTU.FTZ.AND P1, PT, |R24|, +INF , PT ;  /* 0x7f8000001800780b */ /* 0x000fc80003f3c200 */
[----:B------:R-:W-:-:S13]  /*1050*/  PLOP3.LUT P0, PT, P0, P1, PT, 0xf8, 0x8f ;  /* 0x00000000008f781c */ /* 0x000fda0000703f70 */
[----:B------:R-:W-:Y:S05]  /*1060*/  @P0 BRA `(.L_x_26) ;  /* 0x0000000400500947 */ /* 0x000fea0003800000 */
[----:B------:R-:W-:-:S13]  /*1070*/  LOP3.LUT P0, RZ, R24, 0x7fffffff, R0, 0xc8, !PT ;  /* 0x7fffffff18ff7812 */ /* 0x000fda000780c800 */
[----:B------:R-:W-:Y:S05]  /*1080*/  @!P0 BRA `(.L_x_27) ;  /* 0x0000000400408947 */ /* 0x000fea0003800000 */
[----:B------:R-:W-:Y:S02]  /*1090*/  FSETP.NEU.FTZ.AND P2, PT, |R0|, +INF , PT ;  /* 0x7f8000000000780b */ /* 0x000fe40003f5d200 */
[----:B------:R-:W-:Y:S02]  /*10a0*/  FSETP.NEU.FTZ.AND P1, PT, |R24|, +INF , PT ;  /* 0x7f8000001800780b */ /* 0x000fe40003f3d200 */
[----:B------:R-:W-:-:S11]  /*10b0*/  FSETP.NEU.FTZ.AND P0, PT, |R0|, +INF , PT ;  /* 0x7f8000000000780b */ /* 0x000fd60003f1d200 */
[----:B------:R-:W-:Y:S05]  /*10c0*/  @!P1 BRA !P2, `(.L_x_27) ;  /* 0x0000000400309947 */ /* 0x000fea0005000000 */
[----:B------:R-:W-:-:S04]  /*10d0*/  LOP3.LUT P2, RZ, R0, 0x7fffffff, RZ, 0xc0, !PT ;  /* 0x7fffffff00ff7812 */ /* 0x000fc8000784c0ff */
[----:B------:R-:W-:-:S13]  /*10e0*/  PLOP3.LUT P1, PT, P1, P2, PT, 0x2f, 0xf2 ;  /* 0x0000000000f2781c */ /* 0x000fda0000f24577 */
[----:B------:R-:W-:Y:S05]  /*10f0*/  @P1 BRA `(.L_x_28) ;  /* 0x00000004001c1947 */ /* 0x000fea0003800000 */
[----:B------:R-:W-:-:S04]  /*1100*/  LOP3.LUT P1, RZ, R24, 0x7fffffff, RZ, 0xc0, !PT ;  /* 0x7fffffff18ff7812 */ /* 0x000fc8000782c0ff */
[----:B------:R-:W-:-:S13]  /*1110*/  PLOP3.LUT P0, PT, P0, P1, PT, 0x2f, 0xf2 ;  /* 0x0000000000f2781c */ /* 0x000fda0000702577 */
[----:B------:R-:W-:Y:S05]  /*1120*/  @P0 BRA `(.L_x_29) ;  /* 0x0000000400040947 */ /* 0x000fea0003800000 */
[----:B------:R-:W-:Y:S01]  /*1130*/  VIADD R20, R23, 0xffffffff ;  /* 0xffffffff17147836 */ /* 0x000fe20000000000 */
[----:B------:R-:W-:-:S04]  /*1140*/  ISETP.GE.AND P1, PT, R21, RZ, PT ;  /* 0x000000ff1500720c */ /* 0x000fc80003f26270 */
[----:B------:R-:W-:-:S09]  /*1150*/  ISETP.GE.AND P0, PT, R20, RZ, PT ;  /* 0x000000ff1400720c */ /* 0x000fd20003f06270 */
[----:B------:R-:W-:-:S04]  /*1160*/  @!P1 FFMA R24, R24, 1.84467440737095516160e+19, RZ ;  /* 0x5f80000018189823 */ /* 0x000fc800000000ff */
[----:B------:R-:W-:Y:S01]  /*1170*/  @P0 MOV R20, RZ ;  /* 0x000000ff00140202 */ /* 0x000fe20000000f00 */
[----:B------:R-:W-:Y:S02]  /*1180*/  @!P0 IMAD.MOV.U32 R20, RZ, RZ, -0x40 ;  /* 0xffffffc0ff148424 */ /* 0x000fe400078e00ff */
[----:B------:R-:W-:Y:S02]  /*1190*/  @!P0 FFMA R0, R0, 1.84467440737095516160e+19, RZ ;  /* 0x5f80000000008823 */ /* 0x000fe400000000ff */
[----:B------:R-:W-:-:S07]  /*11a0*/  @!P1 VIADD R20, R20, 0x40 ;  /* 0x0000004014149836 */ /* 0x000fce0000000000 */
.L_x_25:
[----:B------:R-:W-:Y:S01]  /*11b0*/  LEA R21, R10, 0xc0800000, 0x17 ;  /* 0xc08000000a157811 */ /* 0x000fe200078eb8ff */
[----:B------:R-:W-:Y:S01]  /*11c0*/  VIADD R23, R23, 0xffffff81 ;  /* 0xffffff8117177836 */ /* 0x000fe20000000000 */
[----:B------:R-:W-:Y:S02]  /*11d0*/  BSSY.RECONVERGENT B3, `(.L_x_30) ;  /* 0x0000035000037945 */ /* 0x000fe40003800200 */
[----:B------:R-:W-:Y:S01]  /*11e0*/  IADD3 R28, PT, PT, -R21, R24, RZ ;  /* 0x00000018151c7210 */ /* 0x000fe20007ffe1ff */
[C---:B------:R-:W-:Y:S01]  /*11f0*/  IMAD R0, R23.reuse, -0x800000, R0 ;  /* 0xff80000017007824 */ /* 0x040fe200078e0200 */
[----:B------:R-:W-:Y:S02]  /*1200*/  IADD3 R23, PT, PT, R23, 0x7f, -R10 ;  /* 0x0000007f17177810 */ /* 0x000fe40007ffe80a */
[----:B------:R-:W0:Y:S01]  /*1210*/  MUFU.RCP R24, R28 ;  /* 0x0000001c00187308 */ /* 0x000e220000001000 */
[----:B------:R-:W-:Y:S02]  /*1220*/  FADD.FTZ R21, -R28, -RZ ;  /* 0x800000ff1c157221 */ /* 0x000fe40000010100 */
[----:B------:R-:W-:-:S02]  /*1230*/  IMAD.IADD R23, R23, 0x1, R20 ;  /* 0x0000000117177824 */ /* 0x000fc400078e0214 */
[----:B0-----:R-:W-:-:S04]  /*1240*/  FFMA R27, R24, R21, 1 ;  /* 0x3f800000181b7423 */ /* 0x001fc80000000015 */
[----:B------:R-:W-:-:S04]  /*1250*/  FFMA R27, R24, R27, R24 ;  /* 0x0000001b181b7223 */ /* 0x000fc80000000018 */
[----:B------:R-:W-:-:S04]  /*1260*/  FFMA R24, R0, R27, RZ ;  /* 0x0000001b00187223 */ /* 0x000fc800000000ff */
[----:B------:R-:W-:-:S04]  /*1270*/  FFMA R26, R21, R24, R0 ;  /* 0x00000018151a7223 */ /* 0x000fc80000000000 */
[----:B------:R-:W-:-:S04]  /*1280*/  FFMA R26, R27, R26, R24 ;  /* 0x0000001a1b1a7223 */ /* 0x000fc80000000018 */
[----:B------:R-:W-:-:S04]  /*1290*/  FFMA R21, R21, R26, R0 ;  /* 0x0000001a15157223 */ /* 0x000fc80000000000 */
[----:B------:R-:W-:-:S05]  /*12a0*/  FFMA R0, R27, R21, R26 ;  /* 0x000000151b007223 */ /* 0x000fca000000001a */
[----:B------:R-:W-:-:S04]  /*12b0*/  SHF.R.U32.HI R10, RZ, 0x17, R0 ;  /* 0x00000017ff0a7819 */ /* 0x000fc80000011600 */
[----:B------:R-:W-:-:S04]  /*12c0*/  LOP3.LUT R10, R10, 0xff, RZ, 0xc0, !PT ;  /* 0x000000ff0a0a7812 */ /* 0x000fc800078ec0ff */
[----:B------:R-:W-:-:S05]  /*12d0*/  IADD3 R10, PT, PT, R10, R23, RZ ;  /* 0x000000170a0a7210 */ /* 0x000fca0007ffe0ff */
[----:B------:R-:W-:-:S05]  /*12e0*/  VIADD R20, R10, 0xffffffff ;  /* 0xffffffff0a147836 */ /* 0x000fca0000000000 */
[----:B------:R-:W-:-:S13]  /*12f0*/  ISETP.GE.U32.AND P0, PT, R20, 0xfe, PT ;  /* 0x000000fe1400780c */ /* 0x000fda0003f06070 */
[----:B------:R-:W-:Y:S05]  /*1300*/  @!P0 BRA `(.L_x_31) ;  /* 0x0000000000808947 */ /* 0x000fea0003800000 */
[----:B------:R-:W-:-:S13]  /*1310*/  ISETP.GT.AND P0, PT, R10, 0xfe, PT ;  /* 0x000000fe0a00780c */ /* 0x000fda0003f04270 */
[----:B------:R-:W-:Y:S05]  /*1320*/  @P0 BRA `(.L_x_32) ;  /* 0x00000000006c0947 */ /* 0x000fea0003800000 */
[----:B------:R-:W-:-:S13]  /*1330*/  ISETP.GE.AND P0, PT, R10, 0x1, PT ;  /* 0x000000010a00780c */ /* 0x000fda0003f06270 */
[----:B------:R-:W-:Y:S05]  /*1340*/  @P0 BRA `(.L_x_33) ;  /* 0x0000000000740947 */ /* 0x000fea0003800000 */
[----:B------:R-:W-:Y:S02]  /*1350*/  ISETP.GE.AND P0, PT, R10, -0x18, PT ;  /* 0xffffffe80a00780c */ /* 0x000fe40003f06270 */
[----:B------:R-:W-:-:S11]  /*1360*/  LOP3.LUT R0, R0, 0x80000000, RZ, 0xc0, !PT ;  /* 0x8000000000007812 */ /* 0x000fd600078ec0ff */
[----:B------:R-:W-:Y:S05]  /*1370*/  @!P0 BRA `(.L_x_33) ;  /* 0x0000000000688947 */ /* 0x000fea0003800000 */
[CCC-:B------:R-:W-:Y:S01]  /*1380*/  FFMA.RZ R20, R27.reuse, R21.reuse, R26.reuse ;  /* 0x000000151b147223 */ /* 0x1c0fe2000000c01a */
[CCC-:B------:R-:W-:Y:S01]  /*1390*/  FFMA.RP R23, R27.reuse, R21.reuse, R26.reuse ;  /* 0x000000151b177223 */ /* 0x1c0fe2000000801a */
[----:B------:R-:W-:Y:S01]  /*13a0*/  FFMA.RM R26, R27, R21, R26 ;  /* 0x000000151b1a7223 */ /* 0x000fe2000000401a */
[C---:B------:R-:W-:Y:S01]  /*13b0*/  VIADD R21, R10.reuse, 0x20 ;  /* 0x000000200a157836 */ /* 0x040fe20000000000 */
[----:B------:R-:W-:Y:S02]  /*13c0*/  ISETP.NE.AND P2, PT, R10, RZ, PT ;  /* 0x000000ff0a00720c */ /* 0x000fe40003f45270 */
[----:B------:R-:W-:Y:S02]  /*13d0*/  LOP3.LUT R20, R20, 0x7fffff, RZ, 0xc0, !PT ;  /* 0x007fffff14147812 */ /* 0x000fe400078ec0ff */
[----:B------:R-:W-:Y:S02]  /*13e0*/  ISETP.NE.AND P1, PT, R10, RZ, PT ;  /* 0x000000ff0a00720c */ /* 0x000fe40003f25270 */
[----:B------:R-:W-:-:S02]  /*13f0*/  LOP3.LUT R20, R20, 0x800000, RZ, 0xfc, !PT ;  /* 0x0080000014147812 */ /* 0x000fc400078efcff */
[----:B------:R-:W-:Y:S02]  /*1400*/  IADD3 R10, PT, PT, -R10, RZ, RZ ;  /* 0x000000ff0a0a7210 */ /* 0x000fe40007ffe1ff */
[----:B------:R-:W-:Y:S02]  /*1410*/  SHF.L.U32 R21, R20, R21, RZ ;  /* 0x0000001514157219 */ /* 0x000fe400000006ff */
[----:B------:R-:W-:Y:S02]  /*1420*/  FSETP.NEU.FTZ.AND P0, PT, R23, R26, PT ;  /* 0x0000001a1700720b */ /* 0x000fe40003f1d000 */
[----:B------:R-:W-:Y:S02]  /*1430*/  SEL R23, R10, RZ, P2 ;  /* 0x000000ff0a177207 */ /* 0x000fe40001000000 */
[----:B------:R-:W-:Y:S02]  /*1440*/  ISETP.NE.AND P1, PT, R21, RZ, P1 ;  /* 0x000000ff1500720c */ /* 0x000fe40000f25270 */
[----:B------:R-:W-:-:S02]  /*1450*/  SHF.R.U32.HI R21, RZ, R23, R20 ;  /* 0x00000017ff157219 */ /* 0x000fc40000011614 */
[----:B------:R-:W-:Y:S02]  /*1460*/  PLOP3.LUT P0, PT, P0, P1, PT, 0xf8, 0x8f ;  /* 0x00000000008f781c */ /* 0x000fe40000703f70 */
[----:B------:R-:W-:Y:S02]  /*1470*/  SHF.R.U32.HI R20, RZ, 0x1, R21 ;  /* 0x00000001ff147819 */ /* 0x000fe40000011615 */
[----:B------:R-:W-:-:S04]  /*1480*/  SEL R23, RZ, 0x1, !P0 ;  /* 0x00000001ff177807 */ /* 0x000fc80004000000 */
[----:B------:R-:W-:-:S04]  /*1490*/  LOP3.LUT R10, R23, 0x1, R20, 0xf8, !PT ;  /* 0x00000001170a7812 */ /* 0x000fc800078ef814 */
[----:B------:R-:W-:-:S05]  /*14a0*/  LOP3.LUT R21, R10, R21, RZ, 0xc0, !PT ;  /* 0x000000150a157212 */ /* 0x000fca00078ec0ff */
[----:B------:R-:W-:-:S05]  /*14b0*/  IMAD.IADD R21, R20, 0x1, R21 ;  /* 0x0000000114157824 */ /* 0x000fca00078e0215 */
[----:B------:R-:W-:Y:S01]  /*14c0*/  LOP3.LUT R0, R21, R0, RZ, 0xfc, !PT ;  /* 0x0000000015007212 */ /* 0x000fe200078efcff */
[----:B------:R-:W-:Y:S06]  /*14d0*/  BRA `(.L_x_33) ;  /* 0x0000000000107947 */ /* 0x000fec0003800000 */
.L_x_32:
[----:B------:R-:W-:-:S04]  /*14e0*/  LOP3.LUT R0, R0, 0x80000000, RZ, 0xc0, !PT ;  /* 0x8000000000007812 */ /* 0x000fc800078ec0ff */
[----:B------:R-:W-:Y:S01]  /*14f0*/  LOP3.LUT R0, R0, 0x7f800000, RZ, 0xfc, !PT ;  /* 0x7f80000000007812 */ /* 0x000fe200078efcff */
[----:B------:R-:W-:Y:S06]  /*1500*/  BRA `(.L_x_33) ;  /* 0x0000000000047947 */ /* 0x000fec0003800000 */
.L_x_31:
[----:B------:R-:W-:-:S07]  /*1510*/  IMAD R0, R23, 0x800000, R0 ;  /* 0x0080000017007824 */ /* 0x000fce00078e0200 */
.L_x_33:
[----:B------:R-:W-:Y:S05]  /*1520*/  BSYNC.RECONVERGENT B3 ;  /* 0x0000000000037941 */ /* 0x000fea0003800200 */
.L_x_30:
[----:B------:R-:W-:Y:S05]  /*1530*/  BRA `(.L_x_34) ;  /* 0x0000000000207947 */ /* 0x000fea0003800000 */
.L_x_29:
[----:B------:R-:W-:-:S04]  /*1540*/  LOP3.LUT R0, R24, 0x80000000, R0, 0x48, !PT ;  /* 0x8000000018007812 */ /* 0x000fc800078e4800 */
[----:B------:R-:W-:Y:S01]  /*1550*/  LOP3.LUT R0, R0, 0x7f800000, RZ, 0xfc, !PT ;  /* 0x7f80000000007812 */ /* 0x000fe200078efcff */
[----:B------:R-:W-:Y:S06]  /*1560*/  BRA `(.L_x_34) ;  /* 0x0000000000147947 */ /* 0x000fec0003800000 */
.L_x_28:
[----:B------:R-:W-:Y:S01]  /*1570*/  LOP3.LUT R0, R24, 0x80000000, R0, 0x48, !PT ;  /* 0x8000000018007812 */ /* 0x000fe200078e4800 */
[----:B------:R-:W-:Y:S06]  /*1580*/  BRA `(.L_x_34) ;  /* 0x00000000000c7947 */ /* 0x000fec0003800000 */
.L_x_27:
[----:B------:R-:W0:Y:S01]  /*1590*/  MUFU.RSQ R0, -QNAN ;  /* 0xffc0000000007908 */ /* 0x000e220000001400 */
[----:B------:R-:W-:Y:S05]  /*15a0*/  BRA `(.L_x_34) ;  /* 0x0000000000047947 */ /* 0x000fea0003800000 */
.L_x_26:
[----:B------:R-:W-:-:S07]  /*15b0*/  FADD.FTZ R0, R0, R24 ;  /* 0x0000001800007221 */ /* 0x000fce0000010000 */
.L_x_34:
[----:B------:R-:W-:Y:S05]  /*15c0*/  BSYNC.RECONVERGENT B2 ;  /* 0x0000000000027941 */ /* 0x000fea0003800200 */
.L_x_24:
[----:B------:R-:W-:Y:S01]  /*15d0*/  MOV R20, R2 ;  /* 0x0000000200147202 */ /* 0x000fe20000000f00 */
[----:B------:R-:W-:-:S04]  /*15e0*/  IMAD.MOV.U32 R21, RZ, RZ, 0x0 ;  /* 0x00000000ff157424 */ /* 0x000fc800078e00ff */
[----:B0-----:R-:W-:Y:S05]  /*15f0*/  RET.REL.NODEC R20 `(_Z6inpolyiPKfS0_iPb) ;  /* 0xffffffe814807950 */ /* 0x001fea0003c3ffff */
.L_x_35:
[----:B------:R-:W-:-:S00]  /*1600*/  BRA `(.L_x_35) ;  /* 0xfffffffc00fc7947 */ /* 0x000fc0000383ffff */
[----:B------:R-:W-:-:S00]  /*1610*/  NOP ;  /* 0x0000000000007918 */ /* 0x000fc00000000000 */
        /* <DEDUP_REMOVED lines=14> */
.L_x_36:


//--------------------- .nv.shared.reserved.0     --------------------------
	.section	.nv.shared.reserved.0,"aw",@nobits
	.weak		__nv_reservedSMEM_offset_0_alias
	.size		__nv_reservedSMEM_offset_0_alias, 0, 64
	.other		__nv_reservedSMEM_offset_0_alias,@"STO_CUDA_RESERVED_SHARED STV_DEFAULT"
__nv_reservedSMEM_offset_0_alias:
	.zero		0
	.zero		64


//--------------------- .nv.constant0._Z6inpolyiPKfS0_iPb --------------------------
	.section	.nv.constant0._Z6inpolyiPKfS0_iPb,"a",@progbits
	.sectionflags	@""
	.align	4
.nv.constant0._Z6inpolyiPKfS0_iPb:
	.zero		936


//--------------------- SYMBOLS --------------------------

	.type		.nv.reservedSmem.offset0,@object
	.size		.nv.reservedSmem.offset0,0x4
